//
// Generated by NVIDIA NVVM Compiler
//
// Compiler Build ID: CL-36424714
// Cuda compilation tools, release 13.0, V13.0.88
// Based on NVVM 20.0.0
//

.version 9.0
.target sm_100
.address_size 64

	// .globl	_Z26histogram_parallel_privatePcjPj

.visible .entry _Z26histogram_parallel_privatePcjPj(
	.param .u64 .ptr .align 1 _Z26histogram_parallel_privatePcjPj_param_0,
	.param .u32 _Z26histogram_parallel_privatePcjPj_param_1,
	.param .u64 .ptr .align 1 _Z26histogram_parallel_privatePcjPj_param_2
)
{
	.reg .pred 	%p<7>;
	.reg .b16 	%rs<6>;
	.reg .b32 	%r<18>;
	.reg .b64 	%rd<17>;

	ld.param.u64 	%rd6, [_Z26histogram_parallel_privatePcjPj_param_0];
	ld.param.u32 	%r11, [_Z26histogram_parallel_privatePcjPj_param_1];
	ld.param.u64 	%rd7, [_Z26histogram_parallel_privatePcjPj_param_2];
	cvta.to.global.u64 	%rd1, %rd7;
	mov.u32 	%r1, %ctaid.x;
	mov.u32 	%r2, %ntid.x;
	mov.u32 	%r17, %tid.x;
	mad.lo.s32 	%r4, %r1, %r2, %r17;
	setp.ge.u32 	%p1, %r4, %r11;
	@%p1 bra 	$L__BB0_3;
	cvta.to.global.u64 	%rd8, %rd6;
	cvt.u64.u32 	%rd9, %r4;
	add.s64 	%rd10, %rd8, %rd9;
	ld.global.u8 	%rs2, [%rd10];
	add.s16 	%rs1, %rs2, -97;
	and.b16  	%rs3, %rs1, 255;
	setp.gt.u16 	%p2, %rs3, 25;
	@%p2 bra 	$L__BB0_3;
	and.b16  	%rs4, %rs1, 252;
	shr.u16 	%rs5, %rs4, 2;
	cvt.u32.u16 	%r12, %rs5;
	mad.lo.s32 	%r13, %r1, 7, %r12;
	mul.wide.u32 	%rd11, %r13, 4;
	add.s64 	%rd12, %rd1, %rd11;
	atom.global.add.u32 	%r14, [%rd12], 1;
$L__BB0_3:
	setp.eq.s32 	%p3, %r1, 0;
	@%p3 bra 	$L__BB0_9;
	bar.sync 	0;
	setp.gt.u32 	%p4, %r17, 6;
	@%p4 bra 	$L__BB0_9;
	mul.wide.u32 	%rd13, %r17, 4;
	add.s64 	%rd16, %rd1, %rd13;
	mul.wide.u32 	%rd3, %r2, 4;
	mad.lo.s32 	%r16, %r1, 7, %r17;
$L__BB0_6:
	mul.wide.u32 	%rd14, %r16, 4;
	add.s64 	%rd15, %rd1, %rd14;
	ld.global.u32 	%r8, [%rd15];
	setp.eq.s32 	%p5, %r8, 0;
	@%p5 bra 	$L__BB0_8;
	atom.global.add.u32 	%r15, [%rd16], %r8;
$L__BB0_8:
	add.s32 	%r17, %r17, %r2;
	add.s64 	%rd16, %rd16, %rd3;
	add.s32 	%r16, %r16, %r2;
	setp.lt.u32 	%p6, %r17, 7;
	@%p6 bra 	$L__BB0_6;
$L__BB0_9:
	ret;

}


// ===== COMPILED SASS (sm_100) =====

	.target	sm_100

	.elftype	@"ET_EXEC"


//--------------------- .note.nv.tkinfo           --------------------------
	.section	.note.nv.tkinfo,"",@"SHT_NOTE"
	.sectionflags	@"SHF_NOTE_NV_TKINFO"
	.tkinfo
        /*0018*/ 	.word	0x00000002
        /*0030*/ 	.string	""
        /*0030*/ 	.string	"ptxas"
        /*0030*/ 	.string	"Cuda compilation tools, release 13.0, V13.0.88"
        /*0030*/ 	.string	"Build cuda_13.0.r13.0/compiler.36424714_0"
        /*0030*/ 	.string	"-arch sm_100 -m 64 "



//--------------------- .note.nv.cuinfo           --------------------------
	.section	.note.nv.cuinfo,"",@"SHT_NOTE"
	.sectionflags	@"SHF_NOTE_NV_CUINFO"
        /*0018*/ 	.short	0x0002
        /*001a*/ 	.short	0x0064
        /*001c*/ 	.short	0x0082
	.zero		2


//--------------------- .nv.info                  --------------------------
	.section	.nv.info,"",@"SHT_CUDA_INFO"
	.align	4


	//----- nvinfo : EIATTR_REGCOUNT
	.align		4
        /*0000*/ 	.byte	0x04, 0x2f
        /*0002*/ 	.short	(.L_1 - .L_0)
	.align		4
.L_0:
        /*0004*/ 	.word	index@(_Z26histogram_parallel_privatePcjPj)
        /*0008*/ 	.word	0x0000000e


	//----- nvinfo : EIATTR_FRAME_SIZE
	.align		4
.L_1:
        /*000c*/ 	.byte	0x04, 0x11
        /*000e*/ 	.short	(.L_3 - .L_2)
	.align		4
.L_2:
        /*0010*/ 	.word	index@(_Z26histogram_parallel_privatePcjPj)
        /*0014*/ 	.word	0x00000000


	//----- nvinfo : EIATTR_MIN_STACK_SIZE
	.align		4
.L_3:
        /*0018*/ 	.byte	0x04, 0x12
        /*001a*/ 	.short	(.L_5 - .L_4)
	.align		4
.L_4:
        /*001c*/ 	.word	index@(_Z26histogram_parallel_privatePcjPj)
        /*0020*/ 	.word	0x00000000
.L_5:


//--------------------- .nv.compat                --------------------------
	.section	.nv.compat,"",@"SHT_CUDA_COMPAT_INFO"
	.align	4
        /*0000*/ 	.byte	0x02, 0x09, 0x00, 0x00, 0x02, 0x02, 0x01, 0x00, 0x02, 0x05, 0x05, 0x00, 0x03, 0x07, 0x01, 0x01
        /*0010*/ 	.byte	0x02, 0x03, 0x00, 0x00, 0x02, 0x06, 0x01, 0x00, 0x04, 0x0b, 0x08, 0x00, 0x09, 0x00, 0x00, 0x00
        /*0020*/ 	.byte	0x00, 0x00, 0x00, 0x00


//--------------------- .nv.info._Z26histogram_parallel_privatePcjPj --------------------------
	.section	.nv.info._Z26histogram_parallel_privatePcjPj,"",@"SHT_CUDA_INFO"
	.sectionflags	@""
	.align	4


	//----- nvinfo : EIATTR_CUDA_API_VERSION
	.align		4
        /*0000*/ 	.byte	0x04, 0x37
        /*0002*/ 	.short	(.L_7 - .L_6)
.L_6:
        /*0004*/ 	.word	0x00000082


	//----- nvinfo : EIATTR_KPARAM_INFO
	.align		4
.L_7:
        /*0008*/ 	.byte	0x04, 0x17
        /*000a*/ 	.short	(.L_9 - .L_8)
.L_8:
        /*000c*/ 	.word	0x00000000
        /*0010*/ 	.short	0x0002
        /*0012*/ 	.short	0x0010
        /*0014*/ 	.byte	0x00, 0xf5, 0x21, 0x00


	//----- nvinfo : EIATTR_KPARAM_INFO
	.align		4
.L_9:
        /*0018*/ 	.byte	0x04, 0x17
        /*001a*/ 	.short	(.L_11 - .L_10)
.L_10:
        /*001c*/ 	.word	0x00000000
        /*0020*/ 	.short	0x0001
        /*0022*/ 	.short	0x0008
        /*0024*/ 	.byte	0x00, 0xf0, 0x11, 0x00


	//----- nvinfo : EIATTR_KPARAM_INFO
	.align		4
.L_11:
        /*0028*/ 	.byte	0x04, 0x17
        /*002a*/ 	.short	(.L_13 - .L_12)
.L_12:
        /*002c*/ 	.word	0x00000000
        /*0030*/ 	.short	0x0000
        /*0032*/ 	.short	0x0000
        /*0034*/ 	.byte	0x00, 0xf5, 0x21, 0x00


	//----- nvinfo : EIATTR_SPARSE_MMA_MASK
	.align		4
.L_13:
        /*0038*/ 	.byte	0x03, 0x50
        /*003a*/ 	.short	0x0000


	//----- nvinfo : EIATTR_MAXREG_COUNT
	.align		4
        /*003c*/ 	.byte	0x03, 0x1b
        /*003e*/ 	.short	0x00ff


	//----- nvinfo : EIATTR_NUM_BARRIERS
	.align		4
        /*0040*/ 	.byte	0x02, 0x4c
        /*0042*/ 	.byte	0x01
	.zero		1


	//----- nvinfo : EIATTR_MERCURY_ISA_VERSION
	.align		4
        /*0044*/ 	.byte	0x03, 0x5f
        /*0046*/ 	.short	0x0101


	//----- nvinfo : EIATTR_VRC_CTA_INIT_COUNT
	.align		4
        /*0048*/ 	.byte	0x02, 0x4a
	.zero		1
	.zero		1


	//----- nvinfo : EIATTR_EXIT_INSTR_OFFSETS
	.align		4
        /*004c*/ 	.byte	0x04, 0x1c
        /*004e*/ 	.short	(.L_15 - .L_14)


	//   ....[0]....
.L_14:
        /*0050*/ 	.word	0x000001b0


	//   ....[1]....
        /*0054*/ 	.word	0x000001e0


	//   ....[2]....
        /*0058*/ 	.word	0x000002f0


	//----- nvinfo : EIATTR_CRS_STACK_SIZE
	.align		4
.L_15:
        /*005c*/ 	.byte	0x04, 0x1e
        /*005e*/ 	.short	(.L_17 - .L_16)
.L_16:
        /*0060*/ 	.word	0x00000000


	//----- nvinfo : EIATTR_CBANK_PARAM_SIZE
	.align		4
.L_17:
        /*0064*/ 	.byte	0x03, 0x19
        /*0066*/ 	.short	0x0018


	//----- nvinfo : EIATTR_PARAM_CBANK
	.align		4
        /*0068*/ 	.byte	0x04, 0x0a
        /*006a*/ 	.short	(.L_19 - .L_18)
	.align		4
.L_18:
        /*006c*/ 	.word	index@(.nv.constant0._Z26histogram_parallel_privatePcjPj)
        /*0070*/ 	.short	0x0380
        /*0072*/ 	.short	0x0018


	//----- nvinfo : EIATTR_SW_WAR
	.align		4
.L_19:
        /*0074*/ 	.byte	0x04, 0x36
        /*0076*/ 	.short	(.L_21 - .L_20)
.L_20:
        /*0078*/ 	.word	0x00000008
.L_21:


//--------------------- .nv.callgraph             --------------------------
	.section	.nv.callgraph,"",@"SHT_CUDA_CALLGRAPH"
	.align	4
	.sectionentsize	8
	.align		4
        /*0000*/ 	.word	0x00000000
	.align		4
        /*0004*/ 	.word	0xffffffff
	.align		4
        /*0008*/ 	.word	0x00000000
	.align		4
        /*000c*/ 	.word	0xfffffffe
	.align		4
        /*0010*/ 	.word	0x00000000
	.align		4
        /*0014*/ 	.word	0xfffffffd
	.align		4
        /*0018*/ 	.word	0x00000000
	.align		4
        /*001c*/ 	.word	0xfffffffc


//--------------------- .text._Z26histogram_parallel_privatePcjPj --------------------------
	.section	.text._Z26histogram_parallel_privatePcjPj,"ax",@progbits
	.align	128
        .global         _Z26histogram_parallel_privatePcjPj
        .type           _Z26histogram_parallel_privatePcjPj,@function
        .size           _Z26histogram_parallel_privatePcjPj,(.L_x_6 - _Z26histogram_parallel_privatePcjPj)
        .other          _Z26histogram_parallel_privatePcjPj,@"STO_CUDA_ENTRY STV_DEFAULT"
_Z26histogram_parallel_privatePcjPj:
.text._Z26histogram_parallel_privatePcjPj:
[----:B------:R-:W-:Y:S01]  /*0000*/  LDC R1, c[0x0][0x37c] ;  /* 0x0000df00ff017b82 */ /* 0x000fe20000000800 */
[----:B------:R-:W0:Y:S07]  /*0010*/  S2R R8, SR_CTAID.X ;  /* 0x0000000000087919 */ /* 0x000e2e0000002500 */
[----:B------:R-:W1:Y:S01]  /*0020*/  LDC R10, c[0x0][0x360] ;  /* 0x0000d800ff0a7b82 */ /* 0x000e620000000800 */
[----:B------:R-:W2:Y:S01]  /*0030*/  LDCU UR4, c[0x0][0x388] ;  /* 0x00007100ff0477ac */ /* 0x000ea20008000800 */
[----:B------:R-:W-:Y:S01]  /*0040*/  BSSY.RECONVERGENT B0, `(.L_x_0) ;  /* 0x0000016000007945 */ /* 0x000fe20003800200 */
[----:B------:R-:W1:Y:S01]  /*0050*/  S2R R9, SR_TID.X ;  /* 0x0000000000097919 */ /* 0x000e620000002100 */
[C---:B0-----:R-:W-:Y:S01]  /*0060*/  ISETP.NE.AND P0, PT, R8.reuse, RZ, PT ;  /* 0x000000ff0800720c */ /* 0x041fe20003f05270 */
[----:B-1----:R-:W-:-:S05]  /*0070*/  IMAD R2, R8, R10, R9 ;  /* 0x0000000a08027224 */ /* 0x002fca00078e0209 */
[----:B--2---:R-:W-:Y:S01]  /*0080*/  ISETP.GE.U32.AND P1, PT, R2, UR4, PT ;  /* 0x0000000402007c0c */ /* 0x004fe2000bf26070 */
[----:B------:R-:W0:-:S12]  /*0090*/  LDCU.64 UR4, c[0x0][0x358] ;  /* 0x00006b00ff0477ac */ /* 0x000e180008000a00 */
[----:B------:R-:W-:Y:S05]  /*00a0*/  @P1 BRA `(.L_x_1) ;  /* 0x00000000003c1947 */ /* 0x000fea0003800000 */
[----:B------:R-:W1:Y:S02]  /*00b0*/  LDCU.64 UR6, c[0x0][0x380] ;  /* 0x00007000ff0677ac */ /* 0x000e640008000a00 */
[----:B-1----:R-:W-:-:S05]  /*00c0*/  IADD3 R2, P1, PT, R2, UR6, RZ ;  /* 0x0000000602027c10 */ /* 0x002fca000ff3e0ff */
[----:B------:R-:W-:-:S05]  /*00d0*/  IMAD.X R3, RZ, RZ, UR7, P1 ;  /* 0x00000007ff037e24 */ /* 0x000fca00088e06ff */
[----:B0-----:R-:W2:Y:S02]  /*00e0*/  LDG.E.U8 R2, desc[UR4][R2.64] ;  /* 0x0000000402027981 */ /* 0x001ea4000c1e1100 */
[----:B--2---:R-:W-:-:S05]  /*00f0*/  VIADD R0, R2, 0xffffff9f ;  /* 0xffffff9f02007836 */ /* 0x004fca0000000000 */
[----:B------:R-:W-:-:S04]  /*0100*/  LOP3.LUT R4, R0, 0xff, RZ, 0xc0, !PT ;  /* 0x000000ff00047812 */ /* 0x000fc800078ec0ff */
[----:B------:R-:W-:-:S13]  /*0110*/  ISETP.GT.U32.AND P1, PT, R4, 0x19, PT ;  /* 0x000000190400780c */ /* 0x000fda0003f24070 */
[----:B------:R-:W-:Y:S05]  /*0120*/  @P1 BRA `(.L_x_1) ;  /* 0x00000000001c1947 */ /* 0x000fea0003800000 */
[----:B------:R-:W0:Y:S01]  /*0130*/  LDC.64 R2, c[0x0][0x390] ;  /* 0x0000e400ff027b82 */ /* 0x000e220000000a00 */
[----:B------:R-:W-:Y:S01]  /*0140*/  LOP3.LUT R0, R0, 0xfc, RZ, 0xc0, !PT ;  /* 0x000000fc00007812 */ /* 0x000fe200078ec0ff */
[----:B------:R-:W-:-:S03]  /*0150*/  HFMA2 R7, -RZ, RZ, 0, 5.9604644775390625e-08 ;  /* 0x00000001ff077431 */ /* 0x000fc600000001ff */
[----:B------:R-:W-:-:S05]  /*0160*/  SHF.R.U32.HI R0, RZ, 0x2, R0 ;  /* 0x00000002ff007819 */ /* 0x000fca0000011600 */
[----:B------:R-:W-:-:S04]  /*0170*/  IMAD R5, R8, 0x7, R0 ;  /* 0x0000000708057824 */ /* 0x000fc800078e0200 */
[----:B0-----:R-:W-:-:S05]  /*0180*/  IMAD.WIDE.U32 R2, R5, 0x4, R2 ;  /* 0x0000000405027825 */ /* 0x001fca00078e0002 */
[----:B------:R1:W-:Y:S02]  /*0190*/  REDG.E.ADD.STRONG.GPU desc[UR4][R2.64], R7 ;  /* 0x000000070200798e */ /* 0x0003e4000c12e104 */
.L_x_1:
[----:B0-----:R-:W-:Y:S05]  /*01a0*/  BSYNC.RECONVERGENT B0 ;  /* 0x0000000000007941 */ /* 0x001fea0003800200 */
.L_x_0:
[----:B------:R-:W-:Y:S05]  /*01b0*/  @!P0 EXIT ;  /* 0x000000000000894d */ /* 0x000fea0003800000 */
[----:B------:R-:W-:Y:S01]  /*01c0*/  BAR.SYNC.DEFER_BLOCKING 0x0 ;  /* 0x0000000000007b1d */ /* 0x000fe20000010000 */
[----:B------:R-:W-:-:S13]  /*01d0*/  ISETP.GT.U32.AND P0, PT, R9, 0x6, PT ;  /* 0x000000060900780c */ /* 0x000fda0003f04070 */
[----:B------:R-:W-:Y:S05]  /*01e0*/  @P0 EXIT ;  /* 0x000000000000094d */ /* 0x000fea0003800000 */
[----:B-1----:R-:W0:Y:S01]  /*01f0*/  LDC.64 R2, c[0x0][0x390] ;  /* 0x0000e400ff027b82 */ /* 0x002e220000000a00 */
[----:B------:R-:W-:-:S07]  /*0200*/  IMAD R11, R8, 0x7, R9 ;  /* 0x00000007080b7824 */ /* 0x000fce00078e0209 */
[----:B------:R-:W1:Y:S01]  /*0210*/  LDC.64 R6, c[0x0][0x390] ;  /* 0x0000e400ff067b82 */ /* 0x000e620000000a00 */
[----:B0-----:R-:W-:-:S07]  /*0220*/  IMAD.WIDE.U32 R2, R9, 0x4, R2 ;  /* 0x0000000409027825 */ /* 0x001fce00078e0002 */
.L_x_4:
[----:B-1----:R-:W-:-:S06]  /*0230*/  IMAD.WIDE.U32 R4, R11, 0x4, R6 ;  /* 0x000000040b047825 */ /* 0x002fcc00078e0006 */
[----:B------:R-:W2:Y:S01]  /*0240*/  LDG.E R5, desc[UR4][R4.64] ;  /* 0x0000000404057981 */ /* 0x000ea2000c1e1900 */
[----:B------:R-:W-:Y:S01]  /*0250*/  IMAD.IADD R9, R10, 0x1, R9 ;  /* 0x000000010a097824 */ /* 0x000fe200078e0209 */
[----:B------:R-:W-:Y:S04]  /*0260*/  BSSY.RECONVERGENT B0, `(.L_x_2) ;  /* 0x0000005000007945 */ /* 0x000fe80003800200 */
[----:B------:R-:W-:Y:S02]  /*0270*/  ISETP.GE.U32.AND P1, PT, R9, 0x7, PT ;  /* 0x000000070900780c */ /* 0x000fe40003f26070 */
[----:B--2---:R-:W-:-:S13]  /*0280*/  ISETP.NE.AND P0, PT, R5, RZ, PT ;  /* 0x000000ff0500720c */ /* 0x004fda0003f05270 */
[----:B------:R-:W-:Y:S05]  /*0290*/  @!P0 BRA `(.L_x_3) ;  /* 0x0000000000048947 */ /* 0x000fea0003800000 */
[----:B------:R0:W-:Y:S02]  /*02a0*/  REDG.E.ADD.STRONG.GPU desc[UR4][R2.64], R5 ;  /* 0x000000050200798e */ /* 0x0001e4000c12e104 */
.L_x_3:
[----:B------:R-:W-:Y:S05]  /*02b0*/  BSYNC.RECONVERGENT B0 ;  /* 0x0000000000007941 */ /* 0x000fea0003800200 */
.L_x_2:
[C---:B------:R-:W-:Y:S01]  /*02c0*/  IADD3 R11, PT, PT, R10.reuse, R11, RZ ;  /* 0x0000000b0a0b7210 */ /* 0x040fe20007ffe0ff */
[----:B0-----:R-:W-:Y:S01]  /*02d0*/  IMAD.WIDE.U32 R2, R10, 0x4, R2 ;  /* 0x000000040a027825 */ /* 0x001fe200078e0002 */
[----:B------:R-:W-:Y:S06]  /*02e0*/  @!P1 BRA `(.L_x_4) ;  /* 0xfffffffc00d09947 */ /* 0x000fec000383ffff */
[----:B------:R-:W-:Y:S05]  /*02f0*/  EXIT ;  /* 0x000000000000794d */ /* 0x000fea0003800000 */
.L_x_5:
[----:B------:R-:W-:-:S00]  /*0300*/  BRA `(.L_x_5) ;  /* 0xfffffffc00fc7947 */ /* 0x000fc0000383ffff */
[----:B------:R-:W-:-:S00]  /*0310*/  NOP ;  /* 0x0000000000007918 */ /* 0x000fc00000000000 */
        /* <DEDUP_REMOVED lines=14> */
.L_x_6:


//--------------------- .nv.shared.reserved.0     --------------------------
	.section	.nv.shared.reserved.0,"aw",@nobits
	.weak		__nv_reservedSMEM_offset_0_alias
	.size		__nv_reservedSMEM_offset_0_alias, 0, 64
	.other		__nv_reservedSMEM_offset_0_alias,@"STO_CUDA_RESERVED_SHARED STV_DEFAULT"
__nv_reservedSMEM_offset_0_alias:
	.zero		0
	.zero		64


//--------------------- .nv.constant0._Z26histogram_parallel_privatePcjPj --------------------------
	.section	.nv.constant0._Z26histogram_parallel_privatePcjPj,"a",@progbits
	.sectionflags	@""
	.align	4
.nv.constant0._Z26histogram_parallel_privatePcjPj:
	.zero		920


//--------------------- SYMBOLS --------------------------

	.type		.nv.reservedSmem.offset0,@object
	.size		.nv.reservedSmem.offset0,0x4
